//
// Generated by NVIDIA NVVM Compiler
//
// Compiler Build ID: CL-36424714
// Cuda compilation tools, release 13.0, V13.0.88
// Based on NVVM 20.0.0
//

.version 9.0
.target sm_100
.address_size 64

	// .globl	_Z13reduce_globalPfS_
// _ZZ13reduce_staticPfS_iE10shared_arr has been demoted

.visible .entry _Z13reduce_globalPfS_(
	.param .u64 .ptr .align 1 _Z13reduce_globalPfS__param_0,
	.param .u64 .ptr .align 1 _Z13reduce_globalPfS__param_1
)
{
	.reg .pred 	%p<5>;
	.reg .b32 	%r<8>;
	.reg .b32 	%f<5>;
	.reg .b64 	%rd<13>;

	ld.param.u64 	%rd4, [_Z13reduce_globalPfS__param_0];
	ld.param.u64 	%rd3, [_Z13reduce_globalPfS__param_1];
	cvta.to.global.u64 	%rd5, %rd4;
	mov.u32 	%r7, %ntid.x;
	mov.u32 	%r2, %tid.x;
	mov.u32 	%r3, %ctaid.x;
	mul.lo.s32 	%r6, %r3, %r7;
	mul.wide.u32 	%rd6, %r6, 4;
	add.s64 	%rd1, %rd5, %rd6;
	setp.lt.u32 	%p1, %r7, 2;
	@%p1 bra 	$L__BB0_5;
	mul.wide.u32 	%rd7, %r2, 4;
	add.s64 	%rd2, %rd1, %rd7;
$L__BB0_2:
	shr.u32 	%r5, %r7, 1;
	setp.ge.u32 	%p2, %r2, %r5;
	@%p2 bra 	$L__BB0_4;
	mul.wide.u32 	%rd8, %r5, 4;
	add.s64 	%rd9, %rd2, %rd8;
	ld.global.f32 	%f1, [%rd9];
	ld.global.f32 	%f2, [%rd2];
	add.f32 	%f3, %f1, %f2;
	st.global.f32 	[%rd2], %f3;
$L__BB0_4:
	bar.sync 	0;
	setp.gt.u32 	%p3, %r7, 3;
	mov.u32 	%r7, %r5;
	@%p3 bra 	$L__BB0_2;
$L__BB0_5:
	setp.ne.s32 	%p4, %r2, 0;
	@%p4 bra 	$L__BB0_7;
	ld.global.f32 	%f4, [%rd1];
	cvta.to.global.u64 	%rd10, %rd3;
	mul.wide.u32 	%rd11, %r3, 4;
	add.s64 	%rd12, %rd10, %rd11;
	st.global.f32 	[%rd12], %f4;
$L__BB0_7:
	ret;

}
	// .globl	_Z13reduce_staticPfS_i
.visible .entry _Z13reduce_staticPfS_i(
	.param .u64 .ptr .align 1 _Z13reduce_staticPfS_i_param_0,
	.param .u64 .ptr .align 1 _Z13reduce_staticPfS_i_param_1,
	.param .u32 _Z13reduce_staticPfS_i_param_2
)
{
	.reg .pred 	%p<6>;
	.reg .b32 	%r<14>;
	.reg .b32 	%f<9>;
	.reg .b64 	%rd<9>;
	// demoted variable
	.shared .align 4 .b8 _ZZ13reduce_staticPfS_iE10shared_arr[512];
	ld.param.u64 	%rd1, [_Z13reduce_staticPfS_i_param_0];
	ld.param.u64 	%rd2, [_Z13reduce_staticPfS_i_param_1];
	ld.param.u32 	%r8, [_Z13reduce_staticPfS_i_param_2];
	mov.u32 	%r13, %ntid.x;
	mov.u32 	%r2, %tid.x;
	mov.u32 	%r3, %ctaid.x;
	mad.lo.s32 	%r4, %r3, %r13, %r2;
	setp.ge.s32 	%p1, %r4, %r8;
	mov.f32 	%f8, 0f00000000;
	@%p1 bra 	$L__BB1_2;
	cvta.to.global.u64 	%rd3, %rd1;
	mul.wide.u32 	%rd4, %r4, 4;
	add.s64 	%rd5, %rd3, %rd4;
	ld.global.f32 	%f8, [%rd5];
$L__BB1_2:
	shl.b32 	%r9, %r2, 2;
	mov.u32 	%r10, _ZZ13reduce_staticPfS_iE10shared_arr;
	add.s32 	%r5, %r10, %r9;
	st.shared.f32 	[%r5], %f8;
	setp.lt.u32 	%p2, %r13, 2;
	@%p2 bra 	$L__BB1_6;
$L__BB1_3:
	shr.u32 	%r7, %r13, 1;
	setp.ge.u32 	%p3, %r2, %r7;
	@%p3 bra 	$L__BB1_5;
	shl.b32 	%r11, %r7, 2;
	add.s32 	%r12, %r5, %r11;
	ld.shared.f32 	%f4, [%r12];
	ld.shared.f32 	%f5, [%r5];
	add.f32 	%f6, %f4, %f5;
	st.shared.f32 	[%r5], %f6;
$L__BB1_5:
	bar.sync 	0;
	setp.gt.u32 	%p4, %r13, 3;
	mov.u32 	%r13, %r7;
	@%p4 bra 	$L__BB1_3;
$L__BB1_6:
	setp.ne.s32 	%p5, %r2, 0;
	@%p5 bra 	$L__BB1_8;
	ld.shared.f32 	%f7, [_ZZ13reduce_staticPfS_iE10shared_arr];
	cvta.to.global.u64 	%rd6, %rd2;
	mul.wide.u32 	%rd7, %r3, 4;
	add.s64 	%rd8, %rd6, %rd7;
	st.global.f32 	[%rd8], %f7;
$L__BB1_8:
	ret;

}


// ===== COMPILED SASS (sm_100) =====

	.target	sm_100

	.elftype	@"ET_EXEC"


//--------------------- .note.nv.tkinfo           --------------------------
	.section	.note.nv.tkinfo,"",@"SHT_NOTE"
	.sectionflags	@"SHF_NOTE_NV_TKINFO"
	.tkinfo
        /*0018*/ 	.word	0x00000002
        /*0030*/ 	.string	""
        /*0030*/ 	.string	"ptxas"
        /*0030*/ 	.string	"Cuda compilation tools, release 13.0, V13.0.88"
        /*0030*/ 	.string	"Build cuda_13.0.r13.0/compiler.36424714_0"
        /*0030*/ 	.string	"-arch sm_100 -m 64 "



//--------------------- .note.nv.cuinfo           --------------------------
	.section	.note.nv.cuinfo,"",@"SHT_NOTE"
	.sectionflags	@"SHF_NOTE_NV_CUINFO"
        /*0018*/ 	.short	0x0002
        /*001a*/ 	.short	0x0064
        /*001c*/ 	.short	0x0082
	.zero		2


//--------------------- .nv.info                  --------------------------
	.section	.nv.info,"",@"SHT_CUDA_INFO"
	.align	4


	//----- nvinfo : EIATTR_REGCOUNT
	.align		4
        /*0000*/ 	.byte	0x04, 0x2f
        /*0002*/ 	.short	(.L_1 - .L_0)
	.align		4
.L_0:
        /*0004*/ 	.word	index@(_Z13reduce_globalPfS_)
        /*0008*/ 	.word	0x00000010


	//----- nvinfo : EIATTR_FRAME_SIZE
	.align		4
.L_1:
        /*000c*/ 	.byte	0x04, 0x11
        /*000e*/ 	.short	(.L_3 - .L_2)
	.align		4
.L_2:
        /*0010*/ 	.word	index@(_Z13reduce_globalPfS_)
        /*0014*/ 	.word	0x00000000


	//----- nvinfo : EIATTR_REGCOUNT
	.align		4
.L_3:
        /*0018*/ 	.byte	0x04, 0x2f
        /*001a*/ 	.short	(.L_5 - .L_4)
	.align		4
.L_4:
        /*001c*/ 	.word	index@(_Z13reduce_staticPfS_i)
        /*0020*/ 	.word	0x0000000b


	//----- nvinfo : EIATTR_FRAME_SIZE
	.align		4
.L_5:
        /*0024*/ 	.byte	0x04, 0x11
        /*0026*/ 	.short	(.L_7 - .L_6)
	.align		4
.L_6:
        /*0028*/ 	.word	index@(_Z13reduce_staticPfS_i)
        /*002c*/ 	.word	0x00000000


	//----- nvinfo : EIATTR_MIN_STACK_SIZE
	.align		4
.L_7:
        /*0030*/ 	.byte	0x04, 0x12
        /*0032*/ 	.short	(.L_9 - .L_8)
	.align		4
.L_8:
        /*0034*/ 	.word	index@(_Z13reduce_staticPfS_i)
        /*0038*/ 	.word	0x00000000


	//----- nvinfo : EIATTR_MIN_STACK_SIZE
	.align		4
.L_9:
        /*003c*/ 	.byte	0x04, 0x12
        /*003e*/ 	.short	(.L_11 - .L_10)
	.align		4
.L_10:
        /*0040*/ 	.word	index@(_Z13reduce_globalPfS_)
        /*0044*/ 	.word	0x00000000
.L_11:


//--------------------- .nv.compat                --------------------------
	.section	.nv.compat,"",@"SHT_CUDA_COMPAT_INFO"
	.align	4
        /*0000*/ 	.byte	0x02, 0x09, 0x00, 0x00, 0x02, 0x02, 0x01, 0x00, 0x02, 0x05, 0x05, 0x00, 0x03, 0x07, 0x01, 0x01
        /*0010*/ 	.byte	0x02, 0x03, 0x00, 0x00, 0x02, 0x06, 0x01, 0x00, 0x04, 0x0b, 0x08, 0x00, 0x09, 0x00, 0x00, 0x00
        /*0020*/ 	.byte	0x00, 0x00, 0x00, 0x00


//--------------------- .nv.info._Z13reduce_staticPfS_i --------------------------
	.section	.nv.info._Z13reduce_staticPfS_i,"",@"SHT_CUDA_INFO"
	.sectionflags	@""
	.align	4


	//----- nvinfo : EIATTR_CUDA_API_VERSION
	.align		4
        /*0000*/ 	.byte	0x04, 0x37
        /*0002*/ 	.short	(.L_13 - .L_12)
.L_12:
        /*0004*/ 	.word	0x00000082


	//----- nvinfo : EIATTR_KPARAM_INFO
	.align		4
.L_13:
        /*0008*/ 	.byte	0x04, 0x17
        /*000a*/ 	.short	(.L_15 - .L_14)
.L_14:
        /*000c*/ 	.word	0x00000000
        /*0010*/ 	.short	0x0002
        /*0012*/ 	.short	0x0010
        /*0014*/ 	.byte	0x00, 0xf0, 0x11, 0x00


	//----- nvinfo : EIATTR_KPARAM_INFO
	.align		4
.L_15:
        /*0018*/ 	.byte	0x04, 0x17
        /*001a*/ 	.short	(.L_17 - .L_16)
.L_16:
        /*001c*/ 	.word	0x00000000
        /*0020*/ 	.short	0x0001
        /*0022*/ 	.short	0x0008
        /*0024*/ 	.byte	0x00, 0xf5, 0x21, 0x00


	//----- nvinfo : EIATTR_KPARAM_INFO
	.align		4
.L_17:
        /*0028*/ 	.byte	0x04, 0x17
        /*002a*/ 	.short	(.L_19 - .L_18)
.L_18:
        /*002c*/ 	.word	0x00000000
        /*0030*/ 	.short	0x0000
        /*0032*/ 	.short	0x0000
        /*0034*/ 	.byte	0x00, 0xf5, 0x21, 0x00


	//----- nvinfo : EIATTR_SPARSE_MMA_MASK
	.align		4
.L_19:
        /*0038*/ 	.byte	0x03, 0x50
        /*003a*/ 	.short	0x0000


	//----- nvinfo : EIATTR_MAXREG_COUNT
	.align		4
        /*003c*/ 	.byte	0x03, 0x1b
        /*003e*/ 	.short	0x00ff


	//----- nvinfo : EIATTR_NUM_BARRIERS
	.align		4
        /*0040*/ 	.byte	0x02, 0x4c
        /*0042*/ 	.byte	0x01
	.zero		1


	//----- nvinfo : EIATTR_MERCURY_ISA_VERSION
	.align		4
        /*0044*/ 	.byte	0x03, 0x5f
        /*0046*/ 	.short	0x0101


	//----- nvinfo : EIATTR_VRC_CTA_INIT_COUNT
	.align		4
        /*0048*/ 	.byte	0x02, 0x4a
	.zero		1
	.zero		1


	//----- nvinfo : EIATTR_EXIT_INSTR_OFFSETS
	.align		4
        /*004c*/ 	.byte	0x04, 0x1c
        /*004e*/ 	.short	(.L_21 - .L_20)


	//   ....[0]....
.L_20:
        /*0050*/ 	.word	0x00000200


	//   ....[1]....
        /*0054*/ 	.word	0x00000280


	//----- nvinfo : EIATTR_CBANK_PARAM_SIZE
	.align		4
.L_21:
        /*0058*/ 	.byte	0x03, 0x19
        /*005a*/ 	.short	0x0014


	//----- nvinfo : EIATTR_PARAM_CBANK
	.align		4
        /*005c*/ 	.byte	0x04, 0x0a
        /*005e*/ 	.short	(.L_23 - .L_22)
	.align		4
.L_22:
        /*0060*/ 	.word	index@(.nv.constant0._Z13reduce_staticPfS_i)
        /*0064*/ 	.short	0x0380
        /*0066*/ 	.short	0x0014


	//----- nvinfo : EIATTR_SW_WAR
	.align		4
.L_23:
        /*0068*/ 	.byte	0x04, 0x36
        /*006a*/ 	.short	(.L_25 - .L_24)
.L_24:
        /*006c*/ 	.word	0x00000008
.L_25:


//--------------------- .nv.info._Z13reduce_globalPfS_ --------------------------
	.section	.nv.info._Z13reduce_globalPfS_,"",@"SHT_CUDA_INFO"
	.sectionflags	@""
	.align	4


	//----- nvinfo : EIATTR_CUDA_API_VERSION
	.align		4
        /*0000*/ 	.byte	0x04, 0x37
        /*0002*/ 	.short	(.L_27 - .L_26)
.L_26:
        /*0004*/ 	.word	0x00000082


	//----- nvinfo : EIATTR_KPARAM_INFO
	.align		4
.L_27:
        /*0008*/ 	.byte	0x04, 0x17
        /*000a*/ 	.short	(.L_29 - .L_28)
.L_28:
        /*000c*/ 	.word	0x00000000
        /*0010*/ 	.short	0x0001
        /*0012*/ 	.short	0x0008
        /*0014*/ 	.byte	0x00, 0xf5, 0x21, 0x00


	//----- nvinfo : EIATTR_KPARAM_INFO
	.align		4
.L_29:
        /*0018*/ 	.byte	0x04, 0x17
        /*001a*/ 	.short	(.L_31 - .L_30)
.L_30:
        /*001c*/ 	.word	0x00000000
        /*0020*/ 	.short	0x0000
        /*0022*/ 	.short	0x0000
        /*0024*/ 	.byte	0x00, 0xf5, 0x21, 0x00


	//----- nvinfo : EIATTR_SPARSE_MMA_MASK
	.align		4
.L_31:
        /*0028*/ 	.byte	0x03, 0x50
        /*002a*/ 	.short	0x0000


	//----- nvinfo : EIATTR_MAXREG_COUNT
	.align		4
        /*002c*/ 	.byte	0x03, 0x1b
        /*002e*/ 	.short	0x00ff


	//----- nvinfo : EIATTR_NUM_BARRIERS
	.align		4
        /*0030*/ 	.byte	0x02, 0x4c
        /*0032*/ 	.byte	0x01
	.zero		1


	//----- nvinfo : EIATTR_MERCURY_ISA_VERSION
	.align		4
        /*0034*/ 	.byte	0x03, 0x5f
        /*0036*/ 	.short	0x0101


	//----- nvinfo : EIATTR_VRC_CTA_INIT_COUNT
	.align		4
        /*0038*/ 	.byte	0x02, 0x4a
	.zero		1
	.zero		1


	//----- nvinfo : EIATTR_EXIT_INSTR_OFFSETS
	.align		4
        /*003c*/ 	.byte	0x04, 0x1c
        /*003e*/ 	.short	(.L_33 - .L_32)


	//   ....[0]....
.L_32:
        /*0040*/ 	.word	0x000001b0


	//   ....[1]....
        /*0044*/ 	.word	0x00000200


	//----- nvinfo : EIATTR_CRS_STACK_SIZE
	.align		4
.L_33:
        /*0048*/ 	.byte	0x04, 0x1e
        /*004a*/ 	.short	(.L_35 - .L_34)
.L_34:
        /*004c*/ 	.word	0x00000000


	//----- nvinfo : EIATTR_CBANK_PARAM_SIZE
	.align		4
.L_35:
        /*0050*/ 	.byte	0x03, 0x19
        /*0052*/ 	.short	0x0010


	//----- nvinfo : EIATTR_PARAM_CBANK
	.align		4
        /*0054*/ 	.byte	0x04, 0x0a
        /*0056*/ 	.short	(.L_37 - .L_36)
	.align		4
.L_36:
        /*0058*/ 	.word	index@(.nv.constant0._Z13reduce_globalPfS_)
        /*005c*/ 	.short	0x0380
        /*005e*/ 	.short	0x0010


	//----- nvinfo : EIATTR_SW_WAR
	.align		4
.L_37:
        /*0060*/ 	.byte	0x04, 0x36
        /*0062*/ 	.short	(.L_39 - .L_38)
.L_38:
        /*0064*/ 	.word	0x00000008
.L_39:


//--------------------- .nv.callgraph             --------------------------
	.section	.nv.callgraph,"",@"SHT_CUDA_CALLGRAPH"
	.align	4
	.sectionentsize	8
	.align		4
        /*0000*/ 	.word	0x00000000
	.align		4
        /*0004*/ 	.word	0xffffffff
	.align		4
        /*0008*/ 	.word	0x00000000
	.align		4
        /*000c*/ 	.word	0xfffffffe
	.align		4
        /*0010*/ 	.word	0x00000000
	.align		4
        /*0014*/ 	.word	0xfffffffd
	.align		4
        /*0018*/ 	.word	0x00000000
	.align		4
        /*001c*/ 	.word	0xfffffffc


//--------------------- .text._Z13reduce_staticPfS_i --------------------------
	.section	.text._Z13reduce_staticPfS_i,"ax",@progbits
	.align	128
        .global         _Z13reduce_staticPfS_i
        .type           _Z13reduce_staticPfS_i,@function
        .size           _Z13reduce_staticPfS_i,(.L_x_8 - _Z13reduce_staticPfS_i)
        .other          _Z13reduce_staticPfS_i,@"STO_CUDA_ENTRY STV_DEFAULT"
_Z13reduce_staticPfS_i:
.text._Z13reduce_staticPfS_i:
[----:B------:R-:W-:Y:S01]  /*0000*/  LDC R1, c[0x0][0x37c] ;  /* 0x0000df00ff017b82 */ /* 0x000fe20000000800 */
[----:B------:R-:W0:Y:S01]  /*0010*/  S2R R6, SR_TID.X ;  /* 0x0000000000067919 */ /* 0x000e220000002100 */
[----:B------:R-:W0:Y:S01]  /*0020*/  LDCU UR8, c[0x0][0x360] ;  /* 0x00006c00ff0877ac */ /* 0x000e220008000800 */
[----:B------:R-:W-:Y:S01]  /*0030*/  IMAD.MOV.U32 R4, RZ, RZ, RZ ;  /* 0x000000ffff047224 */ /* 0x000fe200078e00ff */
[----:B------:R-:W0:Y:S01]  /*0040*/  S2R R7, SR_CTAID.X ;  /* 0x0000000000077919 */ /* 0x000e220000002500 */
[----:B------:R-:W1:Y:S01]  /*0050*/  LDCU UR4, c[0x0][0x390] ;  /* 0x00007200ff0477ac */ /* 0x000e620008000800 */
[----:B------:R-:W2:Y:S01]  /*0060*/  LDCU.64 UR6, c[0x0][0x358] ;  /* 0x00006b00ff0677ac */ /* 0x000ea20008000a00 */
[----:B0-----:R-:W-:-:S05]  /*0070*/  IMAD R5, R7, UR8, R6 ;  /* 0x0000000807057c24 */ /* 0x001fca000f8e0206 */
[----:B-1----:R-:W-:-:S13]  /*0080*/  ISETP.GE.AND P0, PT, R5, UR4, PT ;  /* 0x0000000405007c0c */ /* 0x002fda000bf06270 */
[----:B------:R-:W0:Y:S02]  /*0090*/  @!P0 LDC.64 R2, c[0x0][0x380] ;  /* 0x0000e000ff028b82 */ /* 0x000e240000000a00 */
[----:B0-----:R-:W-:-:S05]  /*00a0*/  @!P0 IMAD.WIDE.U32 R2, R5, 0x4, R2 ;  /* 0x0000000405028825 */ /* 0x001fca00078e0002 */
[----:B--2---:R-:W2:Y:S01]  /*00b0*/  @!P0 LDG.E R4, desc[UR6][R2.64] ;  /* 0x0000000602048981 */ /* 0x004ea2000c1e1900 */
[----:B------:R-:W0:Y:S01]  /*00c0*/  S2UR UR5, SR_CgaCtaId ;  /* 0x00000000000579c3 */ /* 0x000e220000008800 */
[----:B------:R-:W-:Y:S01]  /*00d0*/  UMOV UR4, 0x400 ;  /* 0x0000040000047882 */ /* 0x000fe20000000000 */
[----:B------:R-:W-:Y:S01]  /*00e0*/  IMAD.U32 R0, RZ, RZ, UR8 ;  /* 0x00000008ff007e24 */ /* 0x000fe2000f8e00ff */
[----:B------:R-:W-:-:S04]  /*00f0*/  ISETP.NE.AND P0, PT, R6, RZ, PT ;  /* 0x000000ff0600720c */ /* 0x000fc80003f05270 */
[----:B------:R-:W-:Y:S01]  /*0100*/  ISETP.GE.U32.AND P1, PT, R0, 0x2, PT ;  /* 0x000000020000780c */ /* 0x000fe20003f26070 */
[----:B0-----:R-:W-:-:S06]  /*0110*/  ULEA UR4, UR5, UR4, 0x18 ;  /* 0x0000000405047291 */ /* 0x001fcc000f8ec0ff */
[----:B------:R-:W-:-:S05]  /*0120*/  LEA R5, R6, UR4, 0x2 ;  /* 0x0000000406057c11 */ /* 0x000fca000f8e10ff */
[----:B--2---:R0:W-:Y:S01]  /*0130*/  STS [R5], R4 ;  /* 0x0000000405007388 */ /* 0x0041e20000000800 */
[----:B------:R-:W-:Y:S05]  /*0140*/  @!P1 BRA `(.L_x_0) ;  /* 0x00000000002c9947 */ /* 0x000fea0003800000 */
.L_x_1:
[----:B------:R-:W-:-:S04]  /*0150*/  SHF.R.U32.HI R8, RZ, 0x1, R0 ;  /* 0x00000001ff087819 */ /* 0x000fc80000011600 */
[----:B------:R-:W-:-:S13]  /*0160*/  ISETP.GE.U32.AND P1, PT, R6, R8, PT ;  /* 0x000000080600720c */ /* 0x000fda0003f26070 */
[----:B------:R-:W-:Y:S01]  /*0170*/  @!P1 LEA R2, R8, R5, 0x2 ;  /* 0x0000000508029211 */ /* 0x000fe200078e10ff */
[----:B------:R-:W-:Y:S05]  /*0180*/  @!P1 LDS R3, [R5] ;  /* 0x0000000005039984 */ /* 0x000fea0000000800 */
[----:B------:R-:W0:Y:S02]  /*0190*/  @!P1 LDS R2, [R2] ;  /* 0x0000000002029984 */ /* 0x000e240000000800 */
[----:B0-----:R-:W-:-:S05]  /*01a0*/  @!P1 FADD R4, R2, R3 ;  /* 0x0000000302049221 */ /* 0x001fca0000000000 */
[----:B------:R1:W-:Y:S01]  /*01b0*/  @!P1 STS [R5], R4 ;  /* 0x0000000405009388 */ /* 0x0003e20000000800 */
[----:B------:R-:W-:Y:S01]  /*01c0*/  BAR.SYNC.DEFER_BLOCKING 0x0 ;  /* 0x0000000000007b1d */ /* 0x000fe20000010000 */
[----:B------:R-:W-:Y:S01]  /*01d0*/  ISETP.GT.U32.AND P1, PT, R0, 0x3, PT ;  /* 0x000000030000780c */ /* 0x000fe20003f24070 */
[----:B------:R-:W-:-:S12]  /*01e0*/  IMAD.MOV.U32 R0, RZ, RZ, R8 ;  /* 0x000000ffff007224 */ /* 0x000fd800078e0008 */
[----:B-1----:R-:W-:Y:S05]  /*01f0*/  @P1 BRA `(.L_x_1) ;  /* 0xfffffffc00d41947 */ /* 0x002fea000383ffff */
.L_x_0:
[----:B------:R-:W-:Y:S05]  /*0200*/  @P0 EXIT ;  /* 0x000000000000094d */ /* 0x000fea0003800000 */
[----:B------:R-:W1:Y:S01]  /*0210*/  S2UR UR5, SR_CgaCtaId ;  /* 0x00000000000579c3 */ /* 0x000e620000008800 */
[----:B------:R-:W-:-:S07]  /*0220*/  UMOV UR4, 0x400 ;  /* 0x0000040000047882 */ /* 0x000fce0000000000 */
[----:B------:R-:W2:Y:S01]  /*0230*/  LDC.64 R2, c[0x0][0x388] ;  /* 0x0000e200ff027b82 */ /* 0x000ea20000000a00 */
[----:B-1----:R-:W-:Y:S01]  /*0240*/  ULEA UR4, UR5, UR4, 0x18 ;  /* 0x0000000405047291 */ /* 0x002fe2000f8ec0ff */
[----:B--2---:R-:W-:-:S08]  /*0250*/  IMAD.WIDE.U32 R2, R7, 0x4, R2 ;  /* 0x0000000407027825 */ /* 0x004fd000078e0002 */
[----:B0-----:R-:W0:Y:S04]  /*0260*/  LDS R5, [UR4] ;  /* 0x00000004ff057984 */ /* 0x001e280008000800 */
[----:B0-----:R-:W-:Y:S01]  /*0270*/  STG.E desc[UR6][R2.64], R5 ;  /* 0x0000000502007986 */ /* 0x001fe2000c101906 */
[----:B------:R-:W-:Y:S05]  /*0280*/  EXIT ;  /* 0x000000000000794d */ /* 0x000fea0003800000 */
.L_x_2:
[----:B------:R-:W-:-:S00]  /*0290*/  BRA `(.L_x_2) ;  /* 0xfffffffc00fc7947 */ /* 0x000fc0000383ffff */
[----:B------:R-:W-:-:S00]  /*02a0*/  NOP ;  /* 0x0000000000007918 */ /* 0x000fc00000000000 */
        /* <DEDUP_REMOVED lines=13> */
.L_x_8:


//--------------------- .text._Z13reduce_globalPfS_ --------------------------
	.section	.text._Z13reduce_globalPfS_,"ax",@progbits
	.align	128
        .global         _Z13reduce_globalPfS_
        .type           _Z13reduce_globalPfS_,@function
        .size           _Z13reduce_globalPfS_,(.L_x_9 - _Z13reduce_globalPfS_)
        .other          _Z13reduce_globalPfS_,@"STO_CUDA_ENTRY STV_DEFAULT"
_Z13reduce_globalPfS_:
.text._Z13reduce_globalPfS_:
[----:B------:R-:W-:Y:S01]  /*0000*/  LDC R1, c[0x0][0x37c] ;  /* 0x0000df00ff017b82 */ /* 0x000fe20000000800 */
[----:B------:R-:W0:Y:S01]  /*0010*/  S2R R13, SR_CTAID.X ;  /* 0x00000000000d7919 */ /* 0x000e220000002500 */
[----:B------:R-:W1:Y:S06]  /*0020*/  LDCU UR6, c[0x0][0x360] ;  /* 0x00006c00ff0677ac */ /* 0x000e6c0008000800 */
[----:B------:R-:W2:Y:S01]  /*0030*/  LDC.64 R2, c[0x0][0x380] ;  /* 0x0000e000ff027b82 */ /* 0x000ea20000000a00 */
[----:B------:R-:W3:Y:S01]  /*0040*/  S2R R11, SR_TID.X ;  /* 0x00000000000b7919 */ /* 0x000ee20000002100 */
[----:B------:R-:W4:Y:S01]  /*0050*/  LDCU.64 UR4, c[0x0][0x358] ;  /* 0x00006b00ff0477ac */ /* 0x000f220008000a00 */
[----:B-1----:R-:W-:-:S02]  /*0060*/  UISETP.GE.U32.AND UP0, UPT, UR6, 0x2, UPT ;  /* 0x000000020600788c */ /* 0x002fc4000bf06070 */
[----:B0-----:R-:W-:-:S04]  /*0070*/  IMAD R5, R13, UR6, RZ ;  /* 0x000000060d057c24 */ /* 0x001fc8000f8e02ff */
[----:B--2---:R-:W-:-:S03]  /*0080*/  IMAD.WIDE.U32 R2, R5, 0x4, R2 ;  /* 0x0000000405027825 */ /* 0x004fc600078e0002 */
[----:B---34-:R-:W-:Y:S05]  /*0090*/  BRA.U !UP0, `(.L_x_3) ;  /* 0x0000000108407547 */ /* 0x018fea000b800000 */
[----:B------:R-:W-:Y:S01]  /*00a0*/  MOV R0, UR6 ;  /* 0x0000000600007c02 */ /* 0x000fe20008000f00 */
[----:B------:R-:W-:-:S07]  /*00b0*/  IMAD.WIDE.U32 R4, R11, 0x4, R2 ;  /* 0x000000040b047825 */ /* 0x000fce00078e0002 */
.L_x_6:
[----:B------:R-:W-:Y:S01]  /*00c0*/  SHF.R.U32.HI R8, RZ, 0x1, R0 ;  /* 0x00000001ff087819 */ /* 0x000fe20000011600 */
[----:B------:R-:W-:Y:S03]  /*00d0*/  BSSY.RECONVERGENT B0, `(.L_x_4) ;  /* 0x0000008000007945 */ /* 0x000fe60003800200 */
[----:B------:R-:W-:-:S13]  /*00e0*/  ISETP.GE.U32.AND P0, PT, R11, R8, PT ;  /* 0x000000080b00720c */ /* 0x000fda0003f06070 */
[----:B0-----:R-:W-:Y:S05]  /*00f0*/  @P0 BRA `(.L_x_5) ;  /* 0x0000000000140947 */ /* 0x001fea0003800000 */
[----:B------:R-:W-:Y:S01]  /*0100*/  IMAD.WIDE.U32 R6, R8, 0x4, R4 ;  /* 0x0000000408067825 */ /* 0x000fe200078e0004 */
[----:B------:R-:W2:Y:S05]  /*0110*/  LDG.E R9, desc[UR4][R4.64] ;  /* 0x0000000404097981 */ /* 0x000eaa000c1e1900 */
[----:B------:R-:W2:Y:S02]  /*0120*/  LDG.E R6, desc[UR4][R6.64] ;  /* 0x0000000406067981 */ /* 0x000ea4000c1e1900 */
[----:B--2---:R-:W-:-:S05]  /*0130*/  FADD R9, R6, R9 ;  /* 0x0000000906097221 */ /* 0x004fca0000000000 */
[----:B------:R0:W-:Y:S02]  /*0140*/  STG.E desc[UR4][R4.64], R9 ;  /* 0x0000000904007986 */ /* 0x0001e4000c101904 */
.L_x_5:
[----:B------:R-:W-:Y:S05]  /*0150*/  BSYNC.RECONVERGENT B0 ;  /* 0x0000000000007941 */ /* 0x000fea0003800200 */
.L_x_4:
[----:B------:R-:W-:Y:S01]  /*0160*/  BAR.SYNC.DEFER_BLOCKING 0x0 ;  /* 0x0000000000007b1d */ /* 0x000fe20000010000 */
[----:B------:R-:W-:Y:S02]  /*0170*/  ISETP.GT.U32.AND P0, PT, R0, 0x3, PT ;  /* 0x000000030000780c */ /* 0x000fe40003f04070 */
[----:B------:R-:W-:-:S11]  /*0180*/  MOV R0, R8 ;  /* 0x0000000800007202 */ /* 0x000fd60000000f00 */
[----:B------:R-:W-:Y:S05]  /*0190*/  @P0 BRA `(.L_x_6) ;  /* 0xfffffffc00c80947 */ /* 0x000fea000383ffff */
.L_x_3:
[----:B------:R-:W-:-:S13]  /*01a0*/  ISETP.NE.AND P0, PT, R11, RZ, PT ;  /* 0x000000ff0b00720c */ /* 0x000fda0003f05270 */
[----:B------:R-:W-:Y:S05]  /*01b0*/  @P0 EXIT ;  /* 0x000000000000094d */ /* 0x000fea0003800000 */
[----:B------:R-:W2:Y:S01]  /*01c0*/  LDG.E R3, desc[UR4][R2.64] ;  /* 0x0000000402037981 */ /* 0x000ea2000c1e1900 */
[----:B0-----:R-:W0:Y:S02]  /*01d0*/  LDC.64 R4, c[0x0][0x388] ;  /* 0x0000e200ff047b82 */ /* 0x001e240000000a00 */
[----:B0-----:R-:W-:-:S05]  /*01e0*/  IMAD.WIDE.U32 R4, R13, 0x4, R4 ;  /* 0x000000040d047825 */ /* 0x001fca00078e0004 */
[----:B--2---:R-:W-:Y:S01]  /*01f0*/  STG.E desc[UR4][R4.64], R3 ;  /* 0x0000000304007986 */ /* 0x004fe2000c101904 */
[----:B------:R-:W-:Y:S05]  /*0200*/  EXIT ;  /* 0x000000000000794d */ /* 0x000fea0003800000 */
.L_x_7:
        /* <DEDUP_REMOVED lines=15> */
.L_x_9:


//--------------------- .nv.shared._Z13reduce_staticPfS_i --------------------------
	.section	.nv.shared._Z13reduce_staticPfS_i,"aw",@nobits
	.sectionflags	@""
	.align	4
.nv.shared._Z13reduce_staticPfS_i:
	.zero		1536


//--------------------- .nv.shared.reserved.0     --------------------------
	.section	.nv.shared.reserved.0,"aw",@nobits
	.weak		__nv_reservedSMEM_offset_0_alias
	.size		__nv_reservedSMEM_offset_0_alias, 0, 64
	.other		__nv_reservedSMEM_offset_0_alias,@"STO_CUDA_RESERVED_SHARED STV_DEFAULT"
__nv_reservedSMEM_offset_0_alias:
	.zero		0
	.zero		64


//--------------------- .nv.constant0._Z13reduce_staticPfS_i --------------------------
	.section	.nv.constant0._Z13reduce_staticPfS_i,"a",@progbits
	.sectionflags	@""
	.align	4
.nv.constant0._Z13reduce_staticPfS_i:
	.zero		916


//--------------------- .nv.constant0._Z13reduce_globalPfS_ --------------------------
	.section	.nv.constant0._Z13reduce_globalPfS_,"a",@progbits
	.sectionflags	@""
	.align	4
.nv.constant0._Z13reduce_globalPfS_:
	.zero		912


//--------------------- SYMBOLS --------------------------

	.type		.nv.reservedSmem.offset0,@object
	.size		.nv.reservedSmem.offset0,0x4
	.type		.nv.reservedSmem.cap,@object
	.size		.nv.reservedSmem.cap,0x4
